//
// Generated by NVIDIA NVVM Compiler
//
// Compiler Build ID: CL-36424714
// Cuda compilation tools, release 13.0, V13.0.88
// Based on NVVM 20.0.0
//

.version 9.0
.target sm_100
.address_size 64

	// .globl	_Z10initializePd

.visible .entry _Z10initializePd(
	.param .u64 .ptr .align 1 _Z10initializePd_param_0
)
{
	.reg .b32 	%r<6>;
	.reg .b64 	%rd<5>;
	.reg .b64 	%fd<2>;

	ld.param.u64 	%rd1, [_Z10initializePd_param_0];
	cvta.to.global.u64 	%rd2, %rd1;
	mov.u32 	%r1, %tid.x;
	mov.u32 	%r2, %ctaid.x;
	mov.u32 	%r3, %ntid.x;
	mad.lo.s32 	%r4, %r2, %r3, %r1;
	add.s32 	%r5, %r4, 1;
	cvt.rn.f64.s32 	%fd1, %r5;
	mul.wide.s32 	%rd3, %r4, 8;
	add.s64 	%rd4, %rd2, %rd3;
	st.global.f64 	[%rd4], %fd1;
	ret;

}


// ===== COMPILED SASS (sm_100) =====

	.target	sm_100

	.elftype	@"ET_EXEC"


//--------------------- .note.nv.tkinfo           --------------------------
	.section	.note.nv.tkinfo,"",@"SHT_NOTE"
	.sectionflags	@"SHF_NOTE_NV_TKINFO"
	.tkinfo
        /*0018*/ 	.word	0x00000002
        /*0030*/ 	.string	""
        /*0030*/ 	.string	"ptxas"
        /*0030*/ 	.string	"Cuda compilation tools, release 13.0, V13.0.88"
        /*0030*/ 	.string	"Build cuda_13.0.r13.0/compiler.36424714_0"
        /*0030*/ 	.string	"-arch sm_100 -m 64 "



//--------------------- .note.nv.cuinfo           --------------------------
	.section	.note.nv.cuinfo,"",@"SHT_NOTE"
	.sectionflags	@"SHF_NOTE_NV_CUINFO"
        /*0018*/ 	.short	0x0002
        /*001a*/ 	.short	0x0064
        /*001c*/ 	.short	0x0082
	.zero		2


//--------------------- .nv.info                  --------------------------
	.section	.nv.info,"",@"SHT_CUDA_INFO"
	.align	4


	//----- nvinfo : EIATTR_REGCOUNT
	.align		4
        /*0000*/ 	.byte	0x04, 0x2f
        /*0002*/ 	.short	(.L_1 - .L_0)
	.align		4
.L_0:
        /*0004*/ 	.word	index@(_Z10initializePd)
        /*0008*/ 	.word	0x0000000a


	//----- nvinfo : EIATTR_FRAME_SIZE
	.align		4
.L_1:
        /*000c*/ 	.byte	0x04, 0x11
        /*000e*/ 	.short	(.L_3 - .L_2)
	.align		4
.L_2:
        /*0010*/ 	.word	index@(_Z10initializePd)
        /*0014*/ 	.word	0x00000000


	//----- nvinfo : EIATTR_MIN_STACK_SIZE
	.align		4
.L_3:
        /*0018*/ 	.byte	0x04, 0x12
        /*001a*/ 	.short	(.L_5 - .L_4)
	.align		4
.L_4:
        /*001c*/ 	.word	index@(_Z10initializePd)
        /*0020*/ 	.word	0x00000000
.L_5:


//--------------------- .nv.compat                --------------------------
	.section	.nv.compat,"",@"SHT_CUDA_COMPAT_INFO"
	.align	4
        /*0000*/ 	.byte	0x02, 0x09, 0x00, 0x00, 0x02, 0x02, 0x01, 0x00, 0x02, 0x05, 0x05, 0x00, 0x03, 0x07, 0x01, 0x01
        /*0010*/ 	.byte	0x02, 0x03, 0x00, 0x00, 0x02, 0x06, 0x01, 0x00, 0x04, 0x0b, 0x08, 0x00, 0x09, 0x00, 0x00, 0x00
        /*0020*/ 	.byte	0x00, 0x00, 0x00, 0x00


//--------------------- .nv.info._Z10initializePd --------------------------
	.section	.nv.info._Z10initializePd,"",@"SHT_CUDA_INFO"
	.sectionflags	@""
	.align	4


	//----- nvinfo : EIATTR_CUDA_API_VERSION
	.align		4
        /*0000*/ 	.byte	0x04, 0x37
        /*0002*/ 	.short	(.L_7 - .L_6)
.L_6:
        /*0004*/ 	.word	0x00000082


	//----- nvinfo : EIATTR_KPARAM_INFO
	.align		4
.L_7:
        /*0008*/ 	.byte	0x04, 0x17
        /*000a*/ 	.short	(.L_9 - .L_8)
.L_8:
        /*000c*/ 	.word	0x00000000
        /*0010*/ 	.short	0x0000
        /*0012*/ 	.short	0x0000
        /*0014*/ 	.byte	0x00, 0xf5, 0x21, 0x00


	//----- nvinfo : EIATTR_SPARSE_MMA_MASK
	.align		4
.L_9:
        /*0018*/ 	.byte	0x03, 0x50
        /*001a*/ 	.short	0x0000


	//----- nvinfo : EIATTR_MAXREG_COUNT
	.align		4
        /*001c*/ 	.byte	0x03, 0x1b
        /*001e*/ 	.short	0x00ff


	//----- nvinfo : EIATTR_MERCURY_ISA_VERSION
	.align		4
        /*0020*/ 	.byte	0x03, 0x5f
        /*0022*/ 	.short	0x0101


	//----- nvinfo : EIATTR_VRC_CTA_INIT_COUNT
	.align		4
        /*0024*/ 	.byte	0x02, 0x4a
	.zero		1
	.zero		1


	//----- nvinfo : EIATTR_EXIT_INSTR_OFFSETS
	.align		4
        /*0028*/ 	.byte	0x04, 0x1c
        /*002a*/ 	.short	(.L_11 - .L_10)


	//   ....[0]....
.L_10:
        /*002c*/ 	.word	0x000000b0


	//----- nvinfo : EIATTR_CBANK_PARAM_SIZE
	.align		4
.L_11:
        /*0030*/ 	.byte	0x03, 0x19
        /*0032*/ 	.short	0x0008


	//----- nvinfo : EIATTR_PARAM_CBANK
	.align		4
        /*0034*/ 	.byte	0x04, 0x0a
        /*0036*/ 	.short	(.L_13 - .L_12)
	.align		4
.L_12:
        /*0038*/ 	.word	index@(.nv.constant0._Z10initializePd)
        /*003c*/ 	.short	0x0380
        /*003e*/ 	.short	0x0008


	//----- nvinfo : EIATTR_SW_WAR
	.align		4
.L_13:
        /*0040*/ 	.byte	0x04, 0x36
        /*0042*/ 	.short	(.L_15 - .L_14)
.L_14:
        /*0044*/ 	.word	0x00000008
.L_15:


//--------------------- .nv.callgraph             --------------------------
	.section	.nv.callgraph,"",@"SHT_CUDA_CALLGRAPH"
	.align	4
	.sectionentsize	8
	.align		4
        /*0000*/ 	.word	0x00000000
	.align		4
        /*0004*/ 	.word	0xffffffff
	.align		4
        /*0008*/ 	.word	0x00000000
	.align		4
        /*000c*/ 	.word	0xfffffffe
	.align		4
        /*0010*/ 	.word	0x00000000
	.align		4
        /*0014*/ 	.word	0xfffffffd
	.align		4
        /*0018*/ 	.word	0x00000000
	.align		4
        /*001c*/ 	.word	0xfffffffc


//--------------------- .text._Z10initializePd    --------------------------
	.section	.text._Z10initializePd,"ax",@progbits
	.align	128
        .global         _Z10initializePd
        .type           _Z10initializePd,@function
        .size           _Z10initializePd,(.L_x_1 - _Z10initializePd)
        .other          _Z10initializePd,@"STO_CUDA_ENTRY STV_DEFAULT"
_Z10initializePd:
.text._Z10initializePd:
[----:B------:R-:W-:Y:S01]  /*0000*/  LDC R1, c[0x0][0x37c] ;  /* 0x0000df00ff017b82 */ /* 0x000fe20000000800 */
[----:B------:R-:W0:Y:S07]  /*0010*/  S2R R7, SR_TID.X ;  /* 0x0000000000077919 */ /* 0x000e2e0000002100 */
[----:B------:R-:W0:Y:S08]  /*0020*/  S2UR UR4, SR_CTAID.X ;  /* 0x00000000000479c3 */ /* 0x000e300000002500 */
[----:B------:R-:W0:Y:S08]  /*0030*/  LDC R0, c[0x0][0x360] ;  /* 0x0000d800ff007b82 */ /* 0x000e300000000800 */
[----:B------:R-:W1:Y:S01]  /*0040*/  LDC.64 R4, c[0x0][0x380] ;  /* 0x0000e000ff047b82 */ /* 0x000e620000000a00 */
[----:B0-----:R-:W-:Y:S01]  /*0050*/  IMAD R7, R0, UR4, R7 ;  /* 0x0000000400077c24 */ /* 0x001fe2000f8e0207 */
[----:B------:R-:W0:Y:S04]  /*0060*/  LDCU.64 UR4, c[0x0][0x358] ;  /* 0x00006b00ff0477ac */ /* 0x000e280008000a00 */
[C---:B------:R-:W-:Y:S01]  /*0070*/  IADD3 R2, PT, PT, R7.reuse, 0x1, RZ ;  /* 0x0000000107027810 */ /* 0x040fe20007ffe0ff */
[----:B-1----:R-:W-:-:S05]  /*0080*/  IMAD.WIDE R4, R7, 0x8, R4 ;  /* 0x0000000807047825 */ /* 0x002fca00078e0204 */
[----:B------:R-:W0:Y:S02]  /*0090*/  I2F.F64 R2, R2 ;  /* 0x0000000200027312 */ /* 0x000e240000201c00 */
[----:B0-----:R-:W-:Y:S01]  /*00a0*/  STG.E.64 desc[UR4][R4.64], R2 ;  /* 0x0000000204007986 */ /* 0x001fe2000c101b04 */
[----:B------:R-:W-:Y:S05]  /*00b0*/  EXIT ;  /* 0x000000000000794d */ /* 0x000fea0003800000 */
.L_x_0:
[----:B------:R-:W-:-:S00]  /*00c0*/  BRA `(.L_x_0) ;  /* 0xfffffffc00fc7947 */ /* 0x000fc0000383ffff */
[----:B------:R-:W-:-:S00]  /*00d0*/  NOP ;  /* 0x0000000000007918 */ /* 0x000fc00000000000 */
        /* <DEDUP_REMOVED lines=10> */
.L_x_1:


//--------------------- .nv.shared.reserved.0     --------------------------
	.section	.nv.shared.reserved.0,"aw",@nobits
	.weak		__nv_reservedSMEM_offset_0_alias
	.size		__nv_reservedSMEM_offset_0_alias, 0, 64
	.other		__nv_reservedSMEM_offset_0_alias,@"STO_CUDA_RESERVED_SHARED STV_DEFAULT"
__nv_reservedSMEM_offset_0_alias:
	.zero		0
	.zero		64


//--------------------- .nv.constant0._Z10initializePd --------------------------
	.section	.nv.constant0._Z10initializePd,"a",@progbits
	.sectionflags	@""
	.align	4
.nv.constant0._Z10initializePd:
	.zero		904


//--------------------- SYMBOLS --------------------------

	.type		.nv.reservedSmem.offset0,@object
	.size		.nv.reservedSmem.offset0,0x4
